//
// Generated by NVIDIA NVVM Compiler
//
// Compiler Build ID: CL-36424714
// Cuda compilation tools, release 13.0, V13.0.88
// Based on NVVM 20.0.0
//

.version 9.0
.target sm_100
.address_size 64

	// .globl	_ZN3cub18CUB_300001_SM_10006detail11EmptyKernelIvEEvv
.global .align 1 .b8 _ZN40_INTERNAL_6e588657_4_k_cu_f0f7217d_430744cuda3std3__45__cpo5beginE[1];
.global .align 1 .b8 _ZN40_INTERNAL_6e588657_4_k_cu_f0f7217d_430744cuda3std3__45__cpo3endE[1];
.global .align 1 .b8 _ZN40_INTERNAL_6e588657_4_k_cu_f0f7217d_430744cuda3std3__45__cpo6cbeginE[1];
.global .align 1 .b8 _ZN40_INTERNAL_6e588657_4_k_cu_f0f7217d_430744cuda3std3__45__cpo4cendE[1];
.global .align 1 .b8 _ZN40_INTERNAL_6e588657_4_k_cu_f0f7217d_430744cuda3std3__45__cpo6rbeginE[1];
.global .align 1 .b8 _ZN40_INTERNAL_6e588657_4_k_cu_f0f7217d_430744cuda3std3__45__cpo4rendE[1];
.global .align 1 .b8 _ZN40_INTERNAL_6e588657_4_k_cu_f0f7217d_430744cuda3std3__45__cpo7crbeginE[1];
.global .align 1 .b8 _ZN40_INTERNAL_6e588657_4_k_cu_f0f7217d_430744cuda3std3__45__cpo5crendE[1];
.global .align 1 .b8 _ZN40_INTERNAL_6e588657_4_k_cu_f0f7217d_430744cuda3std3__442_GLOBAL__N__6e588657_4_k_cu_f0f7217d_430746ignoreE[1];
.global .align 1 .b8 _ZN40_INTERNAL_6e588657_4_k_cu_f0f7217d_430744cuda3std3__419piecewise_constructE[1];
.global .align 1 .b8 _ZN40_INTERNAL_6e588657_4_k_cu_f0f7217d_430744cuda3std3__48in_placeE[1];
.global .align 1 .b8 _ZN40_INTERNAL_6e588657_4_k_cu_f0f7217d_430744cuda3std3__420unreachable_sentinelE[1];
.global .align 1 .b8 _ZN40_INTERNAL_6e588657_4_k_cu_f0f7217d_430744cuda3std3__47nulloptE[1];
.global .align 1 .b8 _ZN40_INTERNAL_6e588657_4_k_cu_f0f7217d_430744cuda3std3__48unexpectE[1];
.global .align 1 .b8 _ZN40_INTERNAL_6e588657_4_k_cu_f0f7217d_430744cuda3std6ranges3__45__cpo4swapE[1];
.global .align 1 .b8 _ZN40_INTERNAL_6e588657_4_k_cu_f0f7217d_430744cuda3std6ranges3__45__cpo9iter_moveE[1];
.global .align 1 .b8 _ZN40_INTERNAL_6e588657_4_k_cu_f0f7217d_430744cuda3std6ranges3__45__cpo5beginE[1];
.global .align 1 .b8 _ZN40_INTERNAL_6e588657_4_k_cu_f0f7217d_430744cuda3std6ranges3__45__cpo3endE[1];
.global .align 1 .b8 _ZN40_INTERNAL_6e588657_4_k_cu_f0f7217d_430744cuda3std6ranges3__45__cpo6cbeginE[1];
.global .align 1 .b8 _ZN40_INTERNAL_6e588657_4_k_cu_f0f7217d_430744cuda3std6ranges3__45__cpo4cendE[1];
.global .align 1 .b8 _ZN40_INTERNAL_6e588657_4_k_cu_f0f7217d_430744cuda3std6ranges3__45__cpo7advanceE[1];
.global .align 1 .b8 _ZN40_INTERNAL_6e588657_4_k_cu_f0f7217d_430744cuda3std6ranges3__45__cpo9iter_swapE[1];
.global .align 1 .b8 _ZN40_INTERNAL_6e588657_4_k_cu_f0f7217d_430744cuda3std6ranges3__45__cpo4nextE[1];
.global .align 1 .b8 _ZN40_INTERNAL_6e588657_4_k_cu_f0f7217d_430744cuda3std6ranges3__45__cpo4prevE[1];
.global .align 1 .b8 _ZN40_INTERNAL_6e588657_4_k_cu_f0f7217d_430744cuda3std6ranges3__45__cpo4dataE[1];
.global .align 1 .b8 _ZN40_INTERNAL_6e588657_4_k_cu_f0f7217d_430744cuda3std6ranges3__45__cpo5cdataE[1];
.global .align 1 .b8 _ZN40_INTERNAL_6e588657_4_k_cu_f0f7217d_430744cuda3std6ranges3__45__cpo4sizeE[1];
.global .align 1 .b8 _ZN40_INTERNAL_6e588657_4_k_cu_f0f7217d_430744cuda3std6ranges3__45__cpo5ssizeE[1];
.global .align 1 .b8 _ZN40_INTERNAL_6e588657_4_k_cu_f0f7217d_430744cuda3std6ranges3__45__cpo8distanceE[1];
.global .align 1 .b8 _ZN40_INTERNAL_6e588657_4_k_cu_f0f7217d_430746thrust24THRUST_300001_SM_1000_NS6system6detail10sequential3seqE[1];
.global .align 1 .b8 _ZN40_INTERNAL_6e588657_4_k_cu_f0f7217d_430746thrust24THRUST_300001_SM_1000_NS12placeholders2_1E[1];
.global .align 1 .b8 _ZN40_INTERNAL_6e588657_4_k_cu_f0f7217d_430746thrust24THRUST_300001_SM_1000_NS12placeholders2_2E[1];
.global .align 1 .b8 _ZN40_INTERNAL_6e588657_4_k_cu_f0f7217d_430746thrust24THRUST_300001_SM_1000_NS12placeholders2_3E[1];
.global .align 1 .b8 _ZN40_INTERNAL_6e588657_4_k_cu_f0f7217d_430746thrust24THRUST_300001_SM_1000_NS12placeholders2_4E[1];
.global .align 1 .b8 _ZN40_INTERNAL_6e588657_4_k_cu_f0f7217d_430746thrust24THRUST_300001_SM_1000_NS12placeholders2_5E[1];
.global .align 1 .b8 _ZN40_INTERNAL_6e588657_4_k_cu_f0f7217d_430746thrust24THRUST_300001_SM_1000_NS12placeholders2_6E[1];
.global .align 1 .b8 _ZN40_INTERNAL_6e588657_4_k_cu_f0f7217d_430746thrust24THRUST_300001_SM_1000_NS12placeholders2_7E[1];
.global .align 1 .b8 _ZN40_INTERNAL_6e588657_4_k_cu_f0f7217d_430746thrust24THRUST_300001_SM_1000_NS12placeholders2_8E[1];
.global .align 1 .b8 _ZN40_INTERNAL_6e588657_4_k_cu_f0f7217d_430746thrust24THRUST_300001_SM_1000_NS12placeholders2_9E[1];
.global .align 1 .b8 _ZN40_INTERNAL_6e588657_4_k_cu_f0f7217d_430746thrust24THRUST_300001_SM_1000_NS12placeholders3_10E[1];

.visible .entry _ZN3cub18CUB_300001_SM_10006detail11EmptyKernelIvEEvv()
{


	ret;

}


// ===== COMPILED SASS (sm_100) =====

	.target	sm_100

	.elftype	@"ET_EXEC"


//--------------------- .note.nv.tkinfo           --------------------------
	.section	.note.nv.tkinfo,"",@"SHT_NOTE"
	.sectionflags	@"SHF_NOTE_NV_TKINFO"
	.tkinfo
        /*0018*/ 	.word	0x00000002
        /*0030*/ 	.string	""
        /*0030*/ 	.string	"ptxas"
        /*0030*/ 	.string	"Cuda compilation tools, release 13.0, V13.0.88"
        /*0030*/ 	.string	"Build cuda_13.0.r13.0/compiler.36424714_0"
        /*0030*/ 	.string	"-arch sm_100 -m 64 "



//--------------------- .note.nv.cuinfo           --------------------------
	.section	.note.nv.cuinfo,"",@"SHT_NOTE"
	.sectionflags	@"SHF_NOTE_NV_CUINFO"
        /*0018*/ 	.short	0x0002
        /*001a*/ 	.short	0x0064
        /*001c*/ 	.short	0x0082
	.zero		2


//--------------------- .nv.info                  --------------------------
	.section	.nv.info,"",@"SHT_CUDA_INFO"
	.align	4


	//----- nvinfo : EIATTR_REGCOUNT
	.align		4
        /*0000*/ 	.byte	0x04, 0x2f
        /*0002*/ 	.short	(.L_41 - .L_40)
	.align		4
.L_40:
        /*0004*/ 	.word	index@(_ZN3cub18CUB_300001_SM_10006detail11EmptyKernelIvEEvv)
        /*0008*/ 	.word	0x00000004


	//----- nvinfo : EIATTR_FRAME_SIZE
	.align		4
.L_41:
        /*000c*/ 	.byte	0x04, 0x11
        /*000e*/ 	.short	(.L_43 - .L_42)
	.align		4
.L_42:
        /*0010*/ 	.word	index@(_ZN3cub18CUB_300001_SM_10006detail11EmptyKernelIvEEvv)
        /*0014*/ 	.word	0x00000000


	//----- nvinfo : EIATTR_MIN_STACK_SIZE
	.align		4
.L_43:
        /*0018*/ 	.byte	0x04, 0x12
        /*001a*/ 	.short	(.L_45 - .L_44)
	.align		4
.L_44:
        /*001c*/ 	.word	index@(_ZN3cub18CUB_300001_SM_10006detail11EmptyKernelIvEEvv)
        /*0020*/ 	.word	0x00000000
.L_45:


//--------------------- .nv.compat                --------------------------
	.section	.nv.compat,"",@"SHT_CUDA_COMPAT_INFO"
	.align	4
        /*0000*/ 	.byte	0x02, 0x09, 0x00, 0x00, 0x02, 0x02, 0x01, 0x00, 0x02, 0x05, 0x05, 0x00, 0x03, 0x07, 0x01, 0x01
        /*0010*/ 	.byte	0x02, 0x03, 0x00, 0x00, 0x02, 0x06, 0x01, 0x00, 0x04, 0x0b, 0x08, 0x00, 0x09, 0x00, 0x00, 0x00
        /*0020*/ 	.byte	0x00, 0x00, 0x00, 0x00


//--------------------- .nv.info._ZN3cub18CUB_300001_SM_10006detail11EmptyKernelIvEEvv --------------------------
	.section	.nv.info._ZN3cub18CUB_300001_SM_10006detail11EmptyKernelIvEEvv,"",@"SHT_CUDA_INFO"
	.sectionflags	@""
	.align	4


	//----- nvinfo : EIATTR_CUDA_API_VERSION
	.align		4
        /*0000*/ 	.byte	0x04, 0x37
        /*0002*/ 	.short	(.L_47 - .L_46)
.L_46:
        /*0004*/ 	.word	0x00000082


	//----- nvinfo : EIATTR_SPARSE_MMA_MASK
	.align		4
.L_47:
        /*0008*/ 	.byte	0x03, 0x50
        /*000a*/ 	.short	0x0000


	//----- nvinfo : EIATTR_MAXREG_COUNT
	.align		4
        /*000c*/ 	.byte	0x03, 0x1b
        /*000e*/ 	.short	0x00ff


	//----- nvinfo : EIATTR_MERCURY_ISA_VERSION
	.align		4
        /*0010*/ 	.byte	0x03, 0x5f
        /*0012*/ 	.short	0x0101


	//----- nvinfo : EIATTR_VRC_CTA_INIT_COUNT
	.align		4
        /*0014*/ 	.byte	0x02, 0x4a
	.zero		1
	.zero		1


	//----- nvinfo : EIATTR_EXIT_INSTR_OFFSETS
	.align		4
        /*0018*/ 	.byte	0x04, 0x1c
        /*001a*/ 	.short	(.L_49 - .L_48)


	//   ....[0]....
.L_48:
        /*001c*/ 	.word	0x00000010


	//----- nvinfo : EIATTR_SW_WAR
	.align		4
.L_49:
        /*0020*/ 	.byte	0x04, 0x36
        /*0022*/ 	.short	(.L_51 - .L_50)
.L_50:
        /*0024*/ 	.word	0x00000008
.L_51:


//--------------------- .nv.callgraph             --------------------------
	.section	.nv.callgraph,"",@"SHT_CUDA_CALLGRAPH"
	.align	4
	.sectionentsize	8
	.align		4
        /*0000*/ 	.word	0x00000000
	.align		4
        /*0004*/ 	.word	0xffffffff
	.align		4
        /*0008*/ 	.word	0x00000000
	.align		4
        /*000c*/ 	.word	0xfffffffe
	.align		4
        /*0010*/ 	.word	0x00000000
	.align		4
        /*0014*/ 	.word	0xfffffffd
	.align		4
        /*0018*/ 	.word	0x00000000
	.align		4
        /*001c*/ 	.word	0xfffffffc


//--------------------- .nv.constant4             --------------------------
	.section	.nv.constant4,"a",@progbits
	.align	8
	.align		8
.nv.constant4:
        /*0000*/ 	.dword	_ZN40_INTERNAL_6e588657_4_k_cu_f0f7217d_434844cuda3std3__45__cpo5beginE
	.align		8
        /*0008*/ 	.dword	_ZN40_INTERNAL_6e588657_4_k_cu_f0f7217d_434844cuda3std3__45__cpo3endE
	.align		8
        /*0010*/ 	.dword	_ZN40_INTERNAL_6e588657_4_k_cu_f0f7217d_434844cuda3std3__45__cpo6cbeginE
	.align		8
        /*0018*/ 	.dword	_ZN40_INTERNAL_6e588657_4_k_cu_f0f7217d_434844cuda3std3__45__cpo4cendE
	.align		8
        /*0020*/ 	.dword	_ZN40_INTERNAL_6e588657_4_k_cu_f0f7217d_434844cuda3std3__45__cpo6rbeginE
	.align		8
        /*0028*/ 	.dword	_ZN40_INTERNAL_6e588657_4_k_cu_f0f7217d_434844cuda3std3__45__cpo4rendE
	.align		8
        /*0030*/ 	.dword	_ZN40_INTERNAL_6e588657_4_k_cu_f0f7217d_434844cuda3std3__45__cpo7crbeginE
	.align		8
        /*0038*/ 	.dword	_ZN40_INTERNAL_6e588657_4_k_cu_f0f7217d_434844cuda3std3__45__cpo5crendE
	.align		8
        /*0040*/ 	.dword	_ZN40_INTERNAL_6e588657_4_k_cu_f0f7217d_434844cuda3std3__442_GLOBAL__N__6e588657_4_k_cu_f0f7217d_434846ignoreE
	.align		8
        /*0048*/ 	.dword	_ZN40_INTERNAL_6e588657_4_k_cu_f0f7217d_434844cuda3std3__419piecewise_constructE
	.align		8
        /*0050*/ 	.dword	_ZN40_INTERNAL_6e588657_4_k_cu_f0f7217d_434844cuda3std3__48in_placeE
	.align		8
        /*0058*/ 	.dword	_ZN40_INTERNAL_6e588657_4_k_cu_f0f7217d_434844cuda3std3__420unreachable_sentinelE
	.align		8
        /*0060*/ 	.dword	_ZN40_INTERNAL_6e588657_4_k_cu_f0f7217d_434844cuda3std3__47nulloptE
	.align		8
        /*0068*/ 	.dword	_ZN40_INTERNAL_6e588657_4_k_cu_f0f7217d_434844cuda3std3__48unexpectE
	.align		8
        /*0070*/ 	.dword	_ZN40_INTERNAL_6e588657_4_k_cu_f0f7217d_434844cuda3std6ranges3__45__cpo4swapE
	.align		8
        /*0078*/ 	.dword	_ZN40_INTERNAL_6e588657_4_k_cu_f0f7217d_434844cuda3std6ranges3__45__cpo9iter_moveE
	.align		8
        /*0080*/ 	.dword	_ZN40_INTERNAL_6e588657_4_k_cu_f0f7217d_434844cuda3std6ranges3__45__cpo5beginE
	.align		8
        /*0088*/ 	.dword	_ZN40_INTERNAL_6e588657_4_k_cu_f0f7217d_434844cuda3std6ranges3__45__cpo3endE
	.align		8
        /*0090*/ 	.dword	_ZN40_INTERNAL_6e588657_4_k_cu_f0f7217d_434844cuda3std6ranges3__45__cpo6cbeginE
	.align		8
        /*0098*/ 	.dword	_ZN40_INTERNAL_6e588657_4_k_cu_f0f7217d_434844cuda3std6ranges3__45__cpo4cendE
	.align		8
        /*00a0*/ 	.dword	_ZN40_INTERNAL_6e588657_4_k_cu_f0f7217d_434844cuda3std6ranges3__45__cpo7advanceE
	.align		8
        /*00a8*/ 	.dword	_ZN40_INTERNAL_6e588657_4_k_cu_f0f7217d_434844cuda3std6ranges3__45__cpo9iter_swapE
	.align		8
        /*00b0*/ 	.dword	_ZN40_INTERNAL_6e588657_4_k_cu_f0f7217d_434844cuda3std6ranges3__45__cpo4nextE
	.align		8
        /*00b8*/ 	.dword	_ZN40_INTERNAL_6e588657_4_k_cu_f0f7217d_434844cuda3std6ranges3__45__cpo4prevE
	.align		8
        /*00c0*/ 	.dword	_ZN40_INTERNAL_6e588657_4_k_cu_f0f7217d_434844cuda3std6ranges3__45__cpo4dataE
	.align		8
        /*00c8*/ 	.dword	_ZN40_INTERNAL_6e588657_4_k_cu_f0f7217d_434844cuda3std6ranges3__45__cpo5cdataE
	.align		8
        /*00d0*/ 	.dword	_ZN40_INTERNAL_6e588657_4_k_cu_f0f7217d_434844cuda3std6ranges3__45__cpo4sizeE
	.align		8
        /*00d8*/ 	.dword	_ZN40_INTERNAL_6e588657_4_k_cu_f0f7217d_434844cuda3std6ranges3__45__cpo5ssizeE
	.align		8
        /*00e0*/ 	.dword	_ZN40_INTERNAL_6e588657_4_k_cu_f0f7217d_434844cuda3std6ranges3__45__cpo8distanceE
	.align		8
        /*00e8*/ 	.dword	_ZN40_INTERNAL_6e588657_4_k_cu_f0f7217d_434846thrust24THRUST_300001_SM_1000_NS6system6detail10sequential3seqE
	.align		8
        /*00f0*/ 	.dword	_ZN40_INTERNAL_6e588657_4_k_cu_f0f7217d_434846thrust24THRUST_300001_SM_1000_NS12placeholders2_1E
	.align		8
        /*00f8*/ 	.dword	_ZN40_INTERNAL_6e588657_4_k_cu_f0f7217d_434846thrust24THRUST_300001_SM_1000_NS12placeholders2_2E
	.align		8
        /*0100*/ 	.dword	_ZN40_INTERNAL_6e588657_4_k_cu_f0f7217d_434846thrust24THRUST_300001_SM_1000_NS12placeholders2_3E
	.align		8
        /*0108*/ 	.dword	_ZN40_INTERNAL_6e588657_4_k_cu_f0f7217d_434846thrust24THRUST_300001_SM_1000_NS12placeholders2_4E
	.align		8
        /*0110*/ 	.dword	_ZN40_INTERNAL_6e588657_4_k_cu_f0f7217d_434846thrust24THRUST_300001_SM_1000_NS12placeholders2_5E
	.align		8
        /*0118*/ 	.dword	_ZN40_INTERNAL_6e588657_4_k_cu_f0f7217d_434846thrust24THRUST_300001_SM_1000_NS12placeholders2_6E
	.align		8
        /*0120*/ 	.dword	_ZN40_INTERNAL_6e588657_4_k_cu_f0f7217d_434846thrust24THRUST_300001_SM_1000_NS12placeholders2_7E
	.align		8
        /*0128*/ 	.dword	_ZN40_INTERNAL_6e588657_4_k_cu_f0f7217d_434846thrust24THRUST_300001_SM_1000_NS12placeholders2_8E
	.align		8
        /*0130*/ 	.dword	_ZN40_INTERNAL_6e588657_4_k_cu_f0f7217d_434846thrust24THRUST_300001_SM_1000_NS12placeholders2_9E
	.align		8
        /*0138*/ 	.dword	_ZN40_INTERNAL_6e588657_4_k_cu_f0f7217d_434846thrust24THRUST_300001_SM_1000_NS12placeholders3_10E


//--------------------- .text._ZN3cub18CUB_300001_SM_10006detail11EmptyKernelIvEEvv --------------------------
	.section	.text._ZN3cub18CUB_300001_SM_10006detail11EmptyKernelIvEEvv,"ax",@progbits
	.align	128
        .global         _ZN3cub18CUB_300001_SM_10006detail11EmptyKernelIvEEvv
        .type           _ZN3cub18CUB_300001_SM_10006detail11EmptyKernelIvEEvv,@function
        .size           _ZN3cub18CUB_300001_SM_10006detail11EmptyKernelIvEEvv,(.L_x_1 - _ZN3cub18CUB_300001_SM_10006detail11EmptyKernelIvEEvv)
        .other          _ZN3cub18CUB_300001_SM_10006detail11EmptyKernelIvEEvv,@"STO_CUDA_ENTRY STV_DEFAULT"
_ZN3cub18CUB_300001_SM_10006detail11EmptyKernelIvEEvv:
.text._ZN3cub18CUB_300001_SM_10006detail11EmptyKernelIvEEvv:
[----:B------:R-:W-:Y:S01]  /*0000*/  LDC R1, c[0x0][0x37c] ;  /* 0x0000df00ff017b82 */ /* 0x000fe20000000800 */
[----:B------:R-:W-:Y:S05]  /*0010*/  EXIT ;  /* 0x000000000000794d */ /* 0x000fea0003800000 */
.L_x_0:
[----:B------:R-:W-:-:S00]  /*0020*/  BRA `(.L_x_0) ;  /* 0xfffffffc00fc7947 */ /* 0x000fc0000383ffff */
[----:B------:R-:W-:-:S00]  /*0030*/  NOP ;  /* 0x0000000000007918 */ /* 0x000fc00000000000 */
        /* <DEDUP_REMOVED lines=12> */
.L_x_1:


//--------------------- .nv.shared.reserved.0     --------------------------
	.section	.nv.shared.reserved.0,"aw",@nobits
	.weak		__nv_reservedSMEM_offset_0_alias
	.size		__nv_reservedSMEM_offset_0_alias, 0, 64
	.other		__nv_reservedSMEM_offset_0_alias,@"STO_CUDA_RESERVED_SHARED STV_DEFAULT"
__nv_reservedSMEM_offset_0_alias:
	.zero		0
	.zero		64


//--------------------- .nv.global                --------------------------
	.section	.nv.global,"aw",@nobits
.nv.global:
	.type		_ZN40_INTERNAL_6e588657_4_k_cu_f0f7217d_434846thrust24THRUST_300001_SM_1000_NS12placeholders2_5E,@object
	.size		_ZN40_INTERNAL_6e588657_4_k_cu_f0f7217d_434846thrust24THRUST_300001_SM_1000_NS12placeholders2_5E,(_ZN40_INTERNAL_6e588657_4_k_cu_f0f7217d_434844cuda3std3__45__cpo6cbeginE - _ZN40_INTERNAL_6e588657_4_k_cu_f0f7217d_434846thrust24THRUST_300001_SM_1000_NS12placeholders2_5E)
_ZN40_INTERNAL_6e588657_4_k_cu_f0f7217d_434846thrust24THRUST_300001_SM_1000_NS12placeholders2_5E:
	.zero		1
	.type		_ZN40_INTERNAL_6e588657_4_k_cu_f0f7217d_434844cuda3std3__45__cpo6cbeginE,@object
	.size		_ZN40_INTERNAL_6e588657_4_k_cu_f0f7217d_434844cuda3std3__45__cpo6cbeginE,(_ZN40_INTERNAL_6e588657_4_k_cu_f0f7217d_434844cuda3std6ranges3__45__cpo6cbeginE - _ZN40_INTERNAL_6e588657_4_k_cu_f0f7217d_434844cuda3std3__45__cpo6cbeginE)
_ZN40_INTERNAL_6e588657_4_k_cu_f0f7217d_434844cuda3std3__45__cpo6cbeginE:
	.zero		1
	.type		_ZN40_INTERNAL_6e588657_4_k_cu_f0f7217d_434844cuda3std6ranges3__45__cpo6cbeginE,@object
	.size		_ZN40_INTERNAL_6e588657_4_k_cu_f0f7217d_434844cuda3std6ranges3__45__cpo6cbeginE,(_ZN40_INTERNAL_6e588657_4_k_cu_f0f7217d_434844cuda3std3__48in_placeE - _ZN40_INTERNAL_6e588657_4_k_cu_f0f7217d_434844cuda3std6ranges3__45__cpo6cbeginE)
_ZN40_INTERNAL_6e588657_4_k_cu_f0f7217d_434844cuda3std6ranges3__45__cpo6cbeginE:
	.zero		1
	.type		_ZN40_INTERNAL_6e588657_4_k_cu_f0f7217d_434844cuda3std3__48in_placeE,@object
	.size		_ZN40_INTERNAL_6e588657_4_k_cu_f0f7217d_434844cuda3std3__48in_placeE,(_ZN40_INTERNAL_6e588657_4_k_cu_f0f7217d_434844cuda3std6ranges3__45__cpo4sizeE - _ZN40_INTERNAL_6e588657_4_k_cu_f0f7217d_434844cuda3std3__48in_placeE)
_ZN40_INTERNAL_6e588657_4_k_cu_f0f7217d_434844cuda3std3__48in_placeE:
	.zero		1
	.type		_ZN40_INTERNAL_6e588657_4_k_cu_f0f7217d_434844cuda3std6ranges3__45__cpo4sizeE,@object
	.size		_ZN40_INTERNAL_6e588657_4_k_cu_f0f7217d_434844cuda3std6ranges3__45__cpo4sizeE,(_ZN40_INTERNAL_6e588657_4_k_cu_f0f7217d_434846thrust24THRUST_300001_SM_1000_NS12placeholders2_9E - _ZN40_INTERNAL_6e588657_4_k_cu_f0f7217d_434844cuda3std6ranges3__45__cpo4sizeE)
_ZN40_INTERNAL_6e588657_4_k_cu_f0f7217d_434844cuda3std6ranges3__45__cpo4sizeE:
	.zero		1
	.type		_ZN40_INTERNAL_6e588657_4_k_cu_f0f7217d_434846thrust24THRUST_300001_SM_1000_NS12placeholders2_9E,@object
	.size		_ZN40_INTERNAL_6e588657_4_k_cu_f0f7217d_434846thrust24THRUST_300001_SM_1000_NS12placeholders2_9E,(_ZN40_INTERNAL_6e588657_4_k_cu_f0f7217d_434844cuda3std3__45__cpo7crbeginE - _ZN40_INTERNAL_6e588657_4_k_cu_f0f7217d_434846thrust24THRUST_300001_SM_1000_NS12placeholders2_9E)
_ZN40_INTERNAL_6e588657_4_k_cu_f0f7217d_434846thrust24THRUST_300001_SM_1000_NS12placeholders2_9E:
	.zero		1
	.type		_ZN40_INTERNAL_6e588657_4_k_cu_f0f7217d_434844cuda3std3__45__cpo7crbeginE,@object
	.size		_ZN40_INTERNAL_6e588657_4_k_cu_f0f7217d_434844cuda3std3__45__cpo7crbeginE,(_ZN40_INTERNAL_6e588657_4_k_cu_f0f7217d_434844cuda3std6ranges3__45__cpo4nextE - _ZN40_INTERNAL_6e588657_4_k_cu_f0f7217d_434844cuda3std3__45__cpo7crbeginE)
_ZN40_INTERNAL_6e588657_4_k_cu_f0f7217d_434844cuda3std3__45__cpo7crbeginE:
	.zero		1
	.type		_ZN40_INTERNAL_6e588657_4_k_cu_f0f7217d_434844cuda3std6ranges3__45__cpo4nextE,@object
	.size		_ZN40_INTERNAL_6e588657_4_k_cu_f0f7217d_434844cuda3std6ranges3__45__cpo4nextE,(_ZN40_INTERNAL_6e588657_4_k_cu_f0f7217d_434844cuda3std6ranges3__45__cpo4swapE - _ZN40_INTERNAL_6e588657_4_k_cu_f0f7217d_434844cuda3std6ranges3__45__cpo4nextE)
_ZN40_INTERNAL_6e588657_4_k_cu_f0f7217d_434844cuda3std6ranges3__45__cpo4nextE:
	.zero		1
	.type		_ZN40_INTERNAL_6e588657_4_k_cu_f0f7217d_434844cuda3std6ranges3__45__cpo4swapE,@object
	.size		_ZN40_INTERNAL_6e588657_4_k_cu_f0f7217d_434844cuda3std6ranges3__45__cpo4swapE,(_ZN40_INTERNAL_6e588657_4_k_cu_f0f7217d_434846thrust24THRUST_300001_SM_1000_NS12placeholders2_1E - _ZN40_INTERNAL_6e588657_4_k_cu_f0f7217d_434844cuda3std6ranges3__45__cpo4swapE)
_ZN40_INTERNAL_6e588657_4_k_cu_f0f7217d_434844cuda3std6ranges3__45__cpo4swapE:
	.zero		1
	.type		_ZN40_INTERNAL_6e588657_4_k_cu_f0f7217d_434846thrust24THRUST_300001_SM_1000_NS12placeholders2_1E,@object
	.size		_ZN40_INTERNAL_6e588657_4_k_cu_f0f7217d_434846thrust24THRUST_300001_SM_1000_NS12placeholders2_1E,(_ZN40_INTERNAL_6e588657_4_k_cu_f0f7217d_434846thrust24THRUST_300001_SM_1000_NS12placeholders2_3E - _ZN40_INTERNAL_6e588657_4_k_cu_f0f7217d_434846thrust24THRUST_300001_SM_1000_NS12placeholders2_1E)
_ZN40_INTERNAL_6e588657_4_k_cu_f0f7217d_434846thrust24THRUST_300001_SM_1000_NS12placeholders2_1E:
	.zero		1
	.type		_ZN40_INTERNAL_6e588657_4_k_cu_f0f7217d_434846thrust24THRUST_300001_SM_1000_NS12placeholders2_3E,@object
	.size		_ZN40_INTERNAL_6e588657_4_k_cu_f0f7217d_434846thrust24THRUST_300001_SM_1000_NS12placeholders2_3E,(_ZN40_INTERNAL_6e588657_4_k_cu_f0f7217d_434844cuda3std3__45__cpo5beginE - _ZN40_INTERNAL_6e588657_4_k_cu_f0f7217d_434846thrust24THRUST_300001_SM_1000_NS12placeholders2_3E)
_ZN40_INTERNAL_6e588657_4_k_cu_f0f7217d_434846thrust24THRUST_300001_SM_1000_NS12placeholders2_3E:
	.zero		1
	.type		_ZN40_INTERNAL_6e588657_4_k_cu_f0f7217d_434844cuda3std3__45__cpo5beginE,@object
	.size		_ZN40_INTERNAL_6e588657_4_k_cu_f0f7217d_434844cuda3std3__45__cpo5beginE,(_ZN40_INTERNAL_6e588657_4_k_cu_f0f7217d_434844cuda3std6ranges3__45__cpo5beginE - _ZN40_INTERNAL_6e588657_4_k_cu_f0f7217d_434844cuda3std3__45__cpo5beginE)
_ZN40_INTERNAL_6e588657_4_k_cu_f0f7217d_434844cuda3std3__45__cpo5beginE:
	.zero		1
	.type		_ZN40_INTERNAL_6e588657_4_k_cu_f0f7217d_434844cuda3std6ranges3__45__cpo5beginE,@object
	.size		_ZN40_INTERNAL_6e588657_4_k_cu_f0f7217d_434844cuda3std6ranges3__45__cpo5beginE,(_ZN40_INTERNAL_6e588657_4_k_cu_f0f7217d_434844cuda3std3__442_GLOBAL__N__6e588657_4_k_cu_f0f7217d_434846ignoreE - _ZN40_INTERNAL_6e588657_4_k_cu_f0f7217d_434844cuda3std6ranges3__45__cpo5beginE)
_ZN40_INTERNAL_6e588657_4_k_cu_f0f7217d_434844cuda3std6ranges3__45__cpo5beginE:
	.zero		1
	.type		_ZN40_INTERNAL_6e588657_4_k_cu_f0f7217d_434844cuda3std3__442_GLOBAL__N__6e588657_4_k_cu_f0f7217d_434846ignoreE,@object
	.size		_ZN40_INTERNAL_6e588657_4_k_cu_f0f7217d_434844cuda3std3__442_GLOBAL__N__6e588657_4_k_cu_f0f7217d_434846ignoreE,(_ZN40_INTERNAL_6e588657_4_k_cu_f0f7217d_434844cuda3std6ranges3__45__cpo4dataE - _ZN40_INTERNAL_6e588657_4_k_cu_f0f7217d_434844cuda3std3__442_GLOBAL__N__6e588657_4_k_cu_f0f7217d_434846ignoreE)
_ZN40_INTERNAL_6e588657_4_k_cu_f0f7217d_434844cuda3std3__442_GLOBAL__N__6e588657_4_k_cu_f0f7217d_434846ignoreE:
	.zero		1
	.type		_ZN40_INTERNAL_6e588657_4_k_cu_f0f7217d_434844cuda3std6ranges3__45__cpo4dataE,@object
	.size		_ZN40_INTERNAL_6e588657_4_k_cu_f0f7217d_434844cuda3std6ranges3__45__cpo4dataE,(_ZN40_INTERNAL_6e588657_4_k_cu_f0f7217d_434846thrust24THRUST_300001_SM_1000_NS12placeholders2_7E - _ZN40_INTERNAL_6e588657_4_k_cu_f0f7217d_434844cuda3std6ranges3__45__cpo4dataE)
_ZN40_INTERNAL_6e588657_4_k_cu_f0f7217d_434844cuda3std6ranges3__45__cpo4dataE:
	.zero		1
	.type		_ZN40_INTERNAL_6e588657_4_k_cu_f0f7217d_434846thrust24THRUST_300001_SM_1000_NS12placeholders2_7E,@object
	.size		_ZN40_INTERNAL_6e588657_4_k_cu_f0f7217d_434846thrust24THRUST_300001_SM_1000_NS12placeholders2_7E,(_ZN40_INTERNAL_6e588657_4_k_cu_f0f7217d_434844cuda3std3__45__cpo6rbeginE - _ZN40_INTERNAL_6e588657_4_k_cu_f0f7217d_434846thrust24THRUST_300001_SM_1000_NS12placeholders2_7E)
_ZN40_INTERNAL_6e588657_4_k_cu_f0f7217d_434846thrust24THRUST_300001_SM_1000_NS12placeholders2_7E:
	.zero		1
	.type		_ZN40_INTERNAL_6e588657_4_k_cu_f0f7217d_434844cuda3std3__45__cpo6rbeginE,@object
	.size		_ZN40_INTERNAL_6e588657_4_k_cu_f0f7217d_434844cuda3std3__45__cpo6rbeginE,(_ZN40_INTERNAL_6e588657_4_k_cu_f0f7217d_434844cuda3std6ranges3__45__cpo7advanceE - _ZN40_INTERNAL_6e588657_4_k_cu_f0f7217d_434844cuda3std3__45__cpo6rbeginE)
_ZN40_INTERNAL_6e588657_4_k_cu_f0f7217d_434844cuda3std3__45__cpo6rbeginE:
	.zero		1
	.type		_ZN40_INTERNAL_6e588657_4_k_cu_f0f7217d_434844cuda3std6ranges3__45__cpo7advanceE,@object
	.size		_ZN40_INTERNAL_6e588657_4_k_cu_f0f7217d_434844cuda3std6ranges3__45__cpo7advanceE,(_ZN40_INTERNAL_6e588657_4_k_cu_f0f7217d_434844cuda3std3__47nulloptE - _ZN40_INTERNAL_6e588657_4_k_cu_f0f7217d_434844cuda3std6ranges3__45__cpo7advanceE)
_ZN40_INTERNAL_6e588657_4_k_cu_f0f7217d_434844cuda3std6ranges3__45__cpo7advanceE:
	.zero		1
	.type		_ZN40_INTERNAL_6e588657_4_k_cu_f0f7217d_434844cuda3std3__47nulloptE,@object
	.size		_ZN40_INTERNAL_6e588657_4_k_cu_f0f7217d_434844cuda3std3__47nulloptE,(_ZN40_INTERNAL_6e588657_4_k_cu_f0f7217d_434844cuda3std6ranges3__45__cpo8distanceE - _ZN40_INTERNAL_6e588657_4_k_cu_f0f7217d_434844cuda3std3__47nulloptE)
_ZN40_INTERNAL_6e588657_4_k_cu_f0f7217d_434844cuda3std3__47nulloptE:
	.zero		1
	.type		_ZN40_INTERNAL_6e588657_4_k_cu_f0f7217d_434844cuda3std6ranges3__45__cpo8distanceE,@object
	.size		_ZN40_INTERNAL_6e588657_4_k_cu_f0f7217d_434844cuda3std6ranges3__45__cpo8distanceE,(_ZN40_INTERNAL_6e588657_4_k_cu_f0f7217d_434846thrust24THRUST_300001_SM_1000_NS12placeholders2_6E - _ZN40_INTERNAL_6e588657_4_k_cu_f0f7217d_434844cuda3std6ranges3__45__cpo8distanceE)
_ZN40_INTERNAL_6e588657_4_k_cu_f0f7217d_434844cuda3std6ranges3__45__cpo8distanceE:
	.zero		1
	.type		_ZN40_INTERNAL_6e588657_4_k_cu_f0f7217d_434846thrust24THRUST_300001_SM_1000_NS12placeholders2_6E,@object
	.size		_ZN40_INTERNAL_6e588657_4_k_cu_f0f7217d_434846thrust24THRUST_300001_SM_1000_NS12placeholders2_6E,(_ZN40_INTERNAL_6e588657_4_k_cu_f0f7217d_434844cuda3std3__45__cpo4cendE - _ZN40_INTERNAL_6e588657_4_k_cu_f0f7217d_434846thrust24THRUST_300001_SM_1000_NS12placeholders2_6E)
_ZN40_INTERNAL_6e588657_4_k_cu_f0f7217d_434846thrust24THRUST_300001_SM_1000_NS12placeholders2_6E:
	.zero		1
	.type		_ZN40_INTERNAL_6e588657_4_k_cu_f0f7217d_434844cuda3std3__45__cpo4cendE,@object
	.size		_ZN40_INTERNAL_6e588657_4_k_cu_f0f7217d_434844cuda3std3__45__cpo4cendE,(_ZN40_INTERNAL_6e588657_4_k_cu_f0f7217d_434844cuda3std6ranges3__45__cpo4cendE - _ZN40_INTERNAL_6e588657_4_k_cu_f0f7217d_434844cuda3std3__45__cpo4cendE)
_ZN40_INTERNAL_6e588657_4_k_cu_f0f7217d_434844cuda3std3__45__cpo4cendE:
	.zero		1
	.type		_ZN40_INTERNAL_6e588657_4_k_cu_f0f7217d_434844cuda3std6ranges3__45__cpo4cendE,@object
	.size		_ZN40_INTERNAL_6e588657_4_k_cu_f0f7217d_434844cuda3std6ranges3__45__cpo4cendE,(_ZN40_INTERNAL_6e588657_4_k_cu_f0f7217d_434844cuda3std3__420unreachable_sentinelE - _ZN40_INTERNAL_6e588657_4_k_cu_f0f7217d_434844cuda3std6ranges3__45__cpo4cendE)
_ZN40_INTERNAL_6e588657_4_k_cu_f0f7217d_434844cuda3std6ranges3__45__cpo4cendE:
	.zero		1
	.type		_ZN40_INTERNAL_6e588657_4_k_cu_f0f7217d_434844cuda3std3__420unreachable_sentinelE,@object
	.size		_ZN40_INTERNAL_6e588657_4_k_cu_f0f7217d_434844cuda3std3__420unreachable_sentinelE,(_ZN40_INTERNAL_6e588657_4_k_cu_f0f7217d_434844cuda3std6ranges3__45__cpo5ssizeE - _ZN40_INTERNAL_6e588657_4_k_cu_f0f7217d_434844cuda3std3__420unreachable_sentinelE)
_ZN40_INTERNAL_6e588657_4_k_cu_f0f7217d_434844cuda3std3__420unreachable_sentinelE:
	.zero		1
	.type		_ZN40_INTERNAL_6e588657_4_k_cu_f0f7217d_434844cuda3std6ranges3__45__cpo5ssizeE,@object
	.size		_ZN40_INTERNAL_6e588657_4_k_cu_f0f7217d_434844cuda3std6ranges3__45__cpo5ssizeE,(_ZN40_INTERNAL_6e588657_4_k_cu_f0f7217d_434846thrust24THRUST_300001_SM_1000_NS12placeholders3_10E - _ZN40_INTERNAL_6e588657_4_k_cu_f0f7217d_434844cuda3std6ranges3__45__cpo5ssizeE)
_ZN40_INTERNAL_6e588657_4_k_cu_f0f7217d_434844cuda3std6ranges3__45__cpo5ssizeE:
	.zero		1
	.type		_ZN40_INTERNAL_6e588657_4_k_cu_f0f7217d_434846thrust24THRUST_300001_SM_1000_NS12placeholders3_10E,@object
	.size		_ZN40_INTERNAL_6e588657_4_k_cu_f0f7217d_434846thrust24THRUST_300001_SM_1000_NS12placeholders3_10E,(_ZN40_INTERNAL_6e588657_4_k_cu_f0f7217d_434844cuda3std3__45__cpo5crendE - _ZN40_INTERNAL_6e588657_4_k_cu_f0f7217d_434846thrust24THRUST_300001_SM_1000_NS12placeholders3_10E)
_ZN40_INTERNAL_6e588657_4_k_cu_f0f7217d_434846thrust24THRUST_300001_SM_1000_NS12placeholders3_10E:
	.zero		1
	.type		_ZN40_INTERNAL_6e588657_4_k_cu_f0f7217d_434844cuda3std3__45__cpo5crendE,@object
	.size		_ZN40_INTERNAL_6e588657_4_k_cu_f0f7217d_434844cuda3std3__45__cpo5crendE,(_ZN40_INTERNAL_6e588657_4_k_cu_f0f7217d_434844cuda3std6ranges3__45__cpo4prevE - _ZN40_INTERNAL_6e588657_4_k_cu_f0f7217d_434844cuda3std3__45__cpo5crendE)
_ZN40_INTERNAL_6e588657_4_k_cu_f0f7217d_434844cuda3std3__45__cpo5crendE:
	.zero		1
	.type		_ZN40_INTERNAL_6e588657_4_k_cu_f0f7217d_434844cuda3std6ranges3__45__cpo4prevE,@object
	.size		_ZN40_INTERNAL_6e588657_4_k_cu_f0f7217d_434844cuda3std6ranges3__45__cpo4prevE,(_ZN40_INTERNAL_6e588657_4_k_cu_f0f7217d_434844cuda3std6ranges3__45__cpo9iter_moveE - _ZN40_INTERNAL_6e588657_4_k_cu_f0f7217d_434844cuda3std6ranges3__45__cpo4prevE)
_ZN40_INTERNAL_6e588657_4_k_cu_f0f7217d_434844cuda3std6ranges3__45__cpo4prevE:
	.zero		1
	.type		_ZN40_INTERNAL_6e588657_4_k_cu_f0f7217d_434844cuda3std6ranges3__45__cpo9iter_moveE,@object
	.size		_ZN40_INTERNAL_6e588657_4_k_cu_f0f7217d_434844cuda3std6ranges3__45__cpo9iter_moveE,(_ZN40_INTERNAL_6e588657_4_k_cu_f0f7217d_434846thrust24THRUST_300001_SM_1000_NS12placeholders2_2E - _ZN40_INTERNAL_6e588657_4_k_cu_f0f7217d_434844cuda3std6ranges3__45__cpo9iter_moveE)
_ZN40_INTERNAL_6e588657_4_k_cu_f0f7217d_434844cuda3std6ranges3__45__cpo9iter_moveE:
	.zero		1
	.type		_ZN40_INTERNAL_6e588657_4_k_cu_f0f7217d_434846thrust24THRUST_300001_SM_1000_NS12placeholders2_2E,@object
	.size		_ZN40_INTERNAL_6e588657_4_k_cu_f0f7217d_434846thrust24THRUST_300001_SM_1000_NS12placeholders2_2E,(_ZN40_INTERNAL_6e588657_4_k_cu_f0f7217d_434846thrust24THRUST_300001_SM_1000_NS12placeholders2_4E - _ZN40_INTERNAL_6e588657_4_k_cu_f0f7217d_434846thrust24THRUST_300001_SM_1000_NS12placeholders2_2E)
_ZN40_INTERNAL_6e588657_4_k_cu_f0f7217d_434846thrust24THRUST_300001_SM_1000_NS12placeholders2_2E:
	.zero		1
	.type		_ZN40_INTERNAL_6e588657_4_k_cu_f0f7217d_434846thrust24THRUST_300001_SM_1000_NS12placeholders2_4E,@object
	.size		_ZN40_INTERNAL_6e588657_4_k_cu_f0f7217d_434846thrust24THRUST_300001_SM_1000_NS12placeholders2_4E,(_ZN40_INTERNAL_6e588657_4_k_cu_f0f7217d_434844cuda3std3__45__cpo3endE - _ZN40_INTERNAL_6e588657_4_k_cu_f0f7217d_434846thrust24THRUST_300001_SM_1000_NS12placeholders2_4E)
_ZN40_INTERNAL_6e588657_4_k_cu_f0f7217d_434846thrust24THRUST_300001_SM_1000_NS12placeholders2_4E:
	.zero		1
	.type		_ZN40_INTERNAL_6e588657_4_k_cu_f0f7217d_434844cuda3std3__45__cpo3endE,@object
	.size		_ZN40_INTERNAL_6e588657_4_k_cu_f0f7217d_434844cuda3std3__45__cpo3endE,(_ZN40_INTERNAL_6e588657_4_k_cu_f0f7217d_434844cuda3std6ranges3__45__cpo3endE - _ZN40_INTERNAL_6e588657_4_k_cu_f0f7217d_434844cuda3std3__45__cpo3endE)
_ZN40_INTERNAL_6e588657_4_k_cu_f0f7217d_434844cuda3std3__45__cpo3endE:
	.zero		1
	.type		_ZN40_INTERNAL_6e588657_4_k_cu_f0f7217d_434844cuda3std6ranges3__45__cpo3endE,@object
	.size		_ZN40_INTERNAL_6e588657_4_k_cu_f0f7217d_434844cuda3std6ranges3__45__cpo3endE,(_ZN40_INTERNAL_6e588657_4_k_cu_f0f7217d_434844cuda3std3__419piecewise_constructE - _ZN40_INTERNAL_6e588657_4_k_cu_f0f7217d_434844cuda3std6ranges3__45__cpo3endE)
_ZN40_INTERNAL_6e588657_4_k_cu_f0f7217d_434844cuda3std6ranges3__45__cpo3endE:
	.zero		1
	.type		_ZN40_INTERNAL_6e588657_4_k_cu_f0f7217d_434844cuda3std3__419piecewise_constructE,@object
	.size		_ZN40_INTERNAL_6e588657_4_k_cu_f0f7217d_434844cuda3std3__419piecewise_constructE,(_ZN40_INTERNAL_6e588657_4_k_cu_f0f7217d_434844cuda3std6ranges3__45__cpo5cdataE - _ZN40_INTERNAL_6e588657_4_k_cu_f0f7217d_434844cuda3std3__419piecewise_constructE)
_ZN40_INTERNAL_6e588657_4_k_cu_f0f7217d_434844cuda3std3__419piecewise_constructE:
	.zero		1
	.type		_ZN40_INTERNAL_6e588657_4_k_cu_f0f7217d_434844cuda3std6ranges3__45__cpo5cdataE,@object
	.size		_ZN40_INTERNAL_6e588657_4_k_cu_f0f7217d_434844cuda3std6ranges3__45__cpo5cdataE,(_ZN40_INTERNAL_6e588657_4_k_cu_f0f7217d_434846thrust24THRUST_300001_SM_1000_NS12placeholders2_8E - _ZN40_INTERNAL_6e588657_4_k_cu_f0f7217d_434844cuda3std6ranges3__45__cpo5cdataE)
_ZN40_INTERNAL_6e588657_4_k_cu_f0f7217d_434844cuda3std6ranges3__45__cpo5cdataE:
	.zero		1
	.type		_ZN40_INTERNAL_6e588657_4_k_cu_f0f7217d_434846thrust24THRUST_300001_SM_1000_NS12placeholders2_8E,@object
	.size		_ZN40_INTERNAL_6e588657_4_k_cu_f0f7217d_434846thrust24THRUST_300001_SM_1000_NS12placeholders2_8E,(_ZN40_INTERNAL_6e588657_4_k_cu_f0f7217d_434844cuda3std3__45__cpo4rendE - _ZN40_INTERNAL_6e588657_4_k_cu_f0f7217d_434846thrust24THRUST_300001_SM_1000_NS12placeholders2_8E)
_ZN40_INTERNAL_6e588657_4_k_cu_f0f7217d_434846thrust24THRUST_300001_SM_1000_NS12placeholders2_8E:
	.zero		1
	.type		_ZN40_INTERNAL_6e588657_4_k_cu_f0f7217d_434844cuda3std3__45__cpo4rendE,@object
	.size		_ZN40_INTERNAL_6e588657_4_k_cu_f0f7217d_434844cuda3std3__45__cpo4rendE,(_ZN40_INTERNAL_6e588657_4_k_cu_f0f7217d_434844cuda3std6ranges3__45__cpo9iter_swapE - _ZN40_INTERNAL_6e588657_4_k_cu_f0f7217d_434844cuda3std3__45__cpo4rendE)
_ZN40_INTERNAL_6e588657_4_k_cu_f0f7217d_434844cuda3std3__45__cpo4rendE:
	.zero		1
	.type		_ZN40_INTERNAL_6e588657_4_k_cu_f0f7217d_434844cuda3std6ranges3__45__cpo9iter_swapE,@object
	.size		_ZN40_INTERNAL_6e588657_4_k_cu_f0f7217d_434844cuda3std6ranges3__45__cpo9iter_swapE,(_ZN40_INTERNAL_6e588657_4_k_cu_f0f7217d_434844cuda3std3__48unexpectE - _ZN40_INTERNAL_6e588657_4_k_cu_f0f7217d_434844cuda3std6ranges3__45__cpo9iter_swapE)
_ZN40_INTERNAL_6e588657_4_k_cu_f0f7217d_434844cuda3std6ranges3__45__cpo9iter_swapE:
	.zero		1
	.type		_ZN40_INTERNAL_6e588657_4_k_cu_f0f7217d_434844cuda3std3__48unexpectE,@object
	.size		_ZN40_INTERNAL_6e588657_4_k_cu_f0f7217d_434844cuda3std3__48unexpectE,(_ZN40_INTERNAL_6e588657_4_k_cu_f0f7217d_434846thrust24THRUST_300001_SM_1000_NS6system6detail10sequential3seqE - _ZN40_INTERNAL_6e588657_4_k_cu_f0f7217d_434844cuda3std3__48unexpectE)
_ZN40_INTERNAL_6e588657_4_k_cu_f0f7217d_434844cuda3std3__48unexpectE:
	.zero		1
	.type		_ZN40_INTERNAL_6e588657_4_k_cu_f0f7217d_434846thrust24THRUST_300001_SM_1000_NS6system6detail10sequential3seqE,@object
	.size		_ZN40_INTERNAL_6e588657_4_k_cu_f0f7217d_434846thrust24THRUST_300001_SM_1000_NS6system6detail10sequential3seqE,(.L_29 - _ZN40_INTERNAL_6e588657_4_k_cu_f0f7217d_434846thrust24THRUST_300001_SM_1000_NS6system6detail10sequential3seqE)
_ZN40_INTERNAL_6e588657_4_k_cu_f0f7217d_434846thrust24THRUST_300001_SM_1000_NS6system6detail10sequential3seqE:
	.zero		1
.L_29:


//--------------------- .nv.constant0._ZN3cub18CUB_300001_SM_10006detail11EmptyKernelIvEEvv --------------------------
	.section	.nv.constant0._ZN3cub18CUB_300001_SM_10006detail11EmptyKernelIvEEvv,"a",@progbits
	.sectionflags	@""
	.align	4
.nv.constant0._ZN3cub18CUB_300001_SM_10006detail11EmptyKernelIvEEvv:
	.zero		896


//--------------------- SYMBOLS --------------------------

	.type		.nv.reservedSmem.offset0,@object
	.size		.nv.reservedSmem.offset0,0x4
